//
// Generated by NVIDIA NVVM Compiler
//
// Compiler Build ID: CL-36424714
// Cuda compilation tools, release 13.0, V13.0.88
// Based on NVVM 20.0.0
//

.version 9.0
.target sm_100
.address_size 64

	// .globl	_Z14testsuperPixelPiS_
.extern .func  (.param .b32 func_retval0) vprintf
(
	.param .b64 vprintf_param_0,
	.param .b64 vprintf_param_1
)
;
// _ZZ14testsuperPixelPiS_E11inputsToSum has been demoted
.global .align 1 .b8 $str[4] = {37, 100, 10};

.visible .entry _Z14testsuperPixelPiS_(
	.param .u64 .ptr .align 1 _Z14testsuperPixelPiS__param_0,
	.param .u64 .ptr .align 1 _Z14testsuperPixelPiS__param_1
)
{
	.local .align 8 .b8 	__local_depot0[8];
	.reg .b64 	%SP;
	.reg .b64 	%SPL;
	.reg .pred 	%p<6>;
	.reg .b32 	%r<40>;
	.reg .b64 	%rd<13>;
	// demoted variable
	.shared .align 4 .b8 _ZZ14testsuperPixelPiS_E11inputsToSum[16];
	mov.u64 	%SPL, __local_depot0;
	cvta.local.u64 	%SP, %SPL;
	ld.param.u64 	%rd2, [_Z14testsuperPixelPiS__param_0];
	ld.param.u64 	%rd1, [_Z14testsuperPixelPiS__param_1];
	cvta.to.global.u64 	%rd3, %rd2;
	mov.u32 	%r4, %ctaid.x;
	mov.u32 	%r5, %ntid.x;
	mov.u32 	%r6, %tid.x;
	mad.lo.s32 	%r7, %r4, %r5, %r6;
	mov.u32 	%r8, %ctaid.y;
	mov.u32 	%r9, %ntid.y;
	mov.u32 	%r10, %tid.y;
	mad.lo.s32 	%r11, %r8, %r9, %r10;
	mad.lo.s32 	%r12, %r11, 10, %r7;
	mov.u32 	%r13, %nctaid.x;
	mad.lo.s32 	%r1, %r8, %r13, %r4;
	mad.lo.s32 	%r2, %r10, %r5, %r6;
	mul.wide.s32 	%rd4, %r12, 4;
	add.s64 	%rd5, %rd3, %rd4;
	ld.global.u32 	%r14, [%rd5];
	shl.b32 	%r15, %r2, 2;
	mov.u32 	%r16, _ZZ14testsuperPixelPiS_E11inputsToSum;
	add.s32 	%r17, %r16, %r15;
	st.shared.u32 	[%r17], %r14;
	setp.ne.s32 	%p1, %r12, 12;
	@%p1 bra 	$L__BB0_2;
	add.u64 	%rd6, %SP, 0;
	add.u64 	%rd7, %SPL, 0;
	ld.shared.u32 	%r18, [_ZZ14testsuperPixelPiS_E11inputsToSum];
	st.local.u32 	[%rd7], %r18;
	mov.u64 	%rd8, $str;
	cvta.global.u64 	%rd9, %rd8;
	{ // callseq 0, 0
	.param .b64 param0;
	st.param.b64 	[param0], %rd9;
	.param .b64 param1;
	st.param.b64 	[param1], %rd6;
	.param .b32 retval0;
	call.uni (retval0), 
	vprintf, 
	(
	param0, 
	param1
	);
	ld.param.b32 	%r19, [retval0];
	} // callseq 0
	bar.sync 	0;
	ld.shared.u32 	%r21, [_ZZ14testsuperPixelPiS_E11inputsToSum+4];
	st.local.u32 	[%rd7], %r21;
	{ // callseq 1, 0
	.param .b64 param0;
	st.param.b64 	[param0], %rd9;
	.param .b64 param1;
	st.param.b64 	[param1], %rd6;
	.param .b32 retval0;
	call.uni (retval0), 
	vprintf, 
	(
	param0, 
	param1
	);
	ld.param.b32 	%r22, [retval0];
	} // callseq 1
	bar.sync 	0;
	ld.shared.u32 	%r24, [_ZZ14testsuperPixelPiS_E11inputsToSum+8];
	st.local.u32 	[%rd7], %r24;
	{ // callseq 2, 0
	.param .b64 param0;
	st.param.b64 	[param0], %rd9;
	.param .b64 param1;
	st.param.b64 	[param1], %rd6;
	.param .b32 retval0;
	call.uni (retval0), 
	vprintf, 
	(
	param0, 
	param1
	);
	ld.param.b32 	%r25, [retval0];
	} // callseq 2
	bar.sync 	0;
	ld.shared.u32 	%r27, [_ZZ14testsuperPixelPiS_E11inputsToSum+12];
	st.local.u32 	[%rd7], %r27;
	{ // callseq 3, 0
	.param .b64 param0;
	st.param.b64 	[param0], %rd9;
	.param .b64 param1;
	st.param.b64 	[param1], %rd6;
	.param .b32 retval0;
	call.uni (retval0), 
	vprintf, 
	(
	param0, 
	param1
	);
	ld.param.b32 	%r28, [retval0];
	} // callseq 3
	bar.sync 	0;
$L__BB0_2:
	setp.ne.s32 	%p2, %r2, 0;
	@%p2 bra 	$L__BB0_4;
	ld.shared.u32 	%r30, [_ZZ14testsuperPixelPiS_E11inputsToSum];
	ld.shared.u32 	%r31, [_ZZ14testsuperPixelPiS_E11inputsToSum+4];
	add.s32 	%r32, %r31, %r30;
	st.shared.u32 	[_ZZ14testsuperPixelPiS_E11inputsToSum], %r32;
	bar.sync 	0;
	ld.shared.u32 	%r33, [_ZZ14testsuperPixelPiS_E11inputsToSum];
	ld.shared.u32 	%r34, [_ZZ14testsuperPixelPiS_E11inputsToSum+8];
	add.s32 	%r35, %r34, %r33;
	st.shared.u32 	[_ZZ14testsuperPixelPiS_E11inputsToSum], %r35;
	bar.sync 	0;
	ld.shared.u32 	%r36, [_ZZ14testsuperPixelPiS_E11inputsToSum];
	ld.shared.u32 	%r37, [_ZZ14testsuperPixelPiS_E11inputsToSum+12];
	add.s32 	%r38, %r37, %r36;
	st.shared.u32 	[_ZZ14testsuperPixelPiS_E11inputsToSum], %r38;
	bar.sync 	0;
$L__BB0_4:
	setp.ne.s32 	%p3, %r2, 0;
	bar.sync 	0;
	ld.shared.u32 	%r39, [_ZZ14testsuperPixelPiS_E11inputsToSum];
	setp.lt.s32 	%p4, %r39, 2;
	or.pred  	%p5, %p3, %p4;
	@%p5 bra 	$L__BB0_6;
	cvta.to.global.u64 	%rd10, %rd1;
	mul.wide.s32 	%rd11, %r1, 4;
	add.s64 	%rd12, %rd10, %rd11;
	st.global.u32 	[%rd12], %r39;
$L__BB0_6:
	ret;

}


// ===== COMPILED SASS (sm_100) =====

	.target	sm_100

	.elftype	@"ET_EXEC"


//--------------------- .note.nv.tkinfo           --------------------------
	.section	.note.nv.tkinfo,"",@"SHT_NOTE"
	.sectionflags	@"SHF_NOTE_NV_TKINFO"
	.tkinfo
        /*0018*/ 	.word	0x00000002
        /*0030*/ 	.string	""
        /*0030*/ 	.string	"ptxas"
        /*0030*/ 	.string	"Cuda compilation tools, release 13.0, V13.0.88"
        /*0030*/ 	.string	"Build cuda_13.0.r13.0/compiler.36424714_0"
        /*0030*/ 	.string	"-arch sm_100 -m 64 "



//--------------------- .note.nv.cuinfo           --------------------------
	.section	.note.nv.cuinfo,"",@"SHT_NOTE"
	.sectionflags	@"SHF_NOTE_NV_CUINFO"
        /*0018*/ 	.short	0x0002
        /*001a*/ 	.short	0x0064
        /*001c*/ 	.short	0x0082
	.zero		2


//--------------------- .nv.info                  --------------------------
	.section	.nv.info,"",@"SHT_CUDA_INFO"
	.align	4


	//----- nvinfo : EIATTR_REGCOUNT
	.align		4
        /*0000*/ 	.byte	0x04, 0x2f
        /*0002*/ 	.short	(.L_2 - .L_1)
	.align		4
.L_1:
        /*0004*/ 	.word	index@(_Z14testsuperPixelPiS_)
        /*0008*/ 	.word	0x00000018


	//----- nvinfo : EIATTR_FRAME_SIZE
	.align		4
.L_2:
        /*000c*/ 	.byte	0x04, 0x11
        /*000e*/ 	.short	(.L_4 - .L_3)
	.align		4
.L_3:
        /*0010*/ 	.word	index@(_Z14testsuperPixelPiS_)
        /*0014*/ 	.word	0x00000008


	//----- nvinfo : EIATTR_MIN_STACK_SIZE
	.align		4
.L_4:
        /*0018*/ 	.byte	0x04, 0x12
        /*001a*/ 	.short	(.L_6 - .L_5)
	.align		4
.L_5:
        /*001c*/ 	.word	index@(_Z14testsuperPixelPiS_)
        /*0020*/ 	.word	0x00000008
.L_6:


//--------------------- .nv.compat                --------------------------
	.section	.nv.compat,"",@"SHT_CUDA_COMPAT_INFO"
	.align	4
        /*0000*/ 	.byte	0x02, 0x09, 0x00, 0x00, 0x02, 0x02, 0x01, 0x00, 0x02, 0x05, 0x05, 0x00, 0x03, 0x07, 0x01, 0x01
        /*0010*/ 	.byte	0x02, 0x03, 0x00, 0x00, 0x02, 0x06, 0x01, 0x00, 0x04, 0x0b, 0x08, 0x00, 0x09, 0x00, 0x00, 0x00
        /*0020*/ 	.byte	0x00, 0x00, 0x00, 0x00


//--------------------- .nv.info._Z14testsuperPixelPiS_ --------------------------
	.section	.nv.info._Z14testsuperPixelPiS_,"",@"SHT_CUDA_INFO"
	.sectionflags	@""
	.align	4


	//----- nvinfo : EIATTR_CUDA_API_VERSION
	.align		4
        /*0000*/ 	.byte	0x04, 0x37
        /*0002*/ 	.short	(.L_8 - .L_7)
.L_7:
        /*0004*/ 	.word	0x00000082


	//----- nvinfo : EIATTR_KPARAM_INFO
	.align		4
.L_8:
        /*0008*/ 	.byte	0x04, 0x17
        /*000a*/ 	.short	(.L_10 - .L_9)
.L_9:
        /*000c*/ 	.word	0x00000000
        /*0010*/ 	.short	0x0001
        /*0012*/ 	.short	0x0008
        /*0014*/ 	.byte	0x00, 0xf5, 0x21, 0x00


	//----- nvinfo : EIATTR_KPARAM_INFO
	.align		4
.L_10:
        /*0018*/ 	.byte	0x04, 0x17
        /*001a*/ 	.short	(.L_12 - .L_11)
.L_11:
        /*001c*/ 	.word	0x00000000
        /*0020*/ 	.short	0x0000
        /*0022*/ 	.short	0x0000
        /*0024*/ 	.byte	0x00, 0xf5, 0x21, 0x00


	//----- nvinfo : EIATTR_SPARSE_MMA_MASK
	.align		4
.L_12:
        /*0028*/ 	.byte	0x03, 0x50
        /*002a*/ 	.short	0x0000


	//----- nvinfo : EIATTR_MAXREG_COUNT
	.align		4
        /*002c*/ 	.byte	0x03, 0x1b
        /*002e*/ 	.short	0x00ff


	//----- nvinfo : EIATTR_NUM_BARRIERS
	.align		4
        /*0030*/ 	.byte	0x02, 0x4c
        /*0032*/ 	.byte	0x01
	.zero		1


	//----- nvinfo : EIATTR_EXTERNS
	.align		4
        /*0034*/ 	.byte	0x04, 0x0f
        /*0036*/ 	.short	(.L_14 - .L_13)


	//   ....[0]....
	.align		4
.L_13:
        /*0038*/ 	.word	index@(vprintf)


	//----- nvinfo : EIATTR_MERCURY_ISA_VERSION
	.align		4
.L_14:
        /*003c*/ 	.byte	0x03, 0x5f
        /*003e*/ 	.short	0x0101


	//----- nvinfo : EIATTR_VRC_CTA_INIT_COUNT
	.align		4
        /*0040*/ 	.byte	0x02, 0x4a
	.zero		1
	.zero		1


	//----- nvinfo : EIATTR_SYSCALL_OFFSETS
	.align		4
        /*0044*/ 	.byte	0x04, 0x46
        /*0046*/ 	.short	(.L_16 - .L_15)


	//   ....[0]....
.L_15:
        /*0048*/ 	.word	0x00000270


	//   ....[1]....
        /*004c*/ 	.word	0x00000360


	//   ....[2]....
        /*0050*/ 	.word	0x00000450


	//   ....[3]....
        /*0054*/ 	.word	0x00000540


	//----- nvinfo : EIATTR_EXIT_INSTR_OFFSETS
	.align		4
.L_16:
        /*0058*/ 	.byte	0x04, 0x1c
        /*005a*/ 	.short	(.L_18 - .L_17)


	//   ....[0]....
.L_17:
        /*005c*/ 	.word	0x00000730


	//   ....[1]....
        /*0060*/ 	.word	0x00000770


	//----- nvinfo : EIATTR_CRS_STACK_SIZE
	.align		4
.L_18:
        /*0064*/ 	.byte	0x04, 0x1e
        /*0066*/ 	.short	(.L_20 - .L_19)
.L_19:
        /*0068*/ 	.word	0x00000000


	//----- nvinfo : EIATTR_CBANK_PARAM_SIZE
	.align		4
.L_20:
        /*006c*/ 	.byte	0x03, 0x19
        /*006e*/ 	.short	0x0010


	//----- nvinfo : EIATTR_PARAM_CBANK
	.align		4
        /*0070*/ 	.byte	0x04, 0x0a
        /*0072*/ 	.short	(.L_22 - .L_21)
	.align		4
.L_21:
        /*0074*/ 	.word	index@(.nv.constant0._Z14testsuperPixelPiS_)
        /*0078*/ 	.short	0x0380
        /*007a*/ 	.short	0x0010


	//----- nvinfo : EIATTR_SW_WAR
	.align		4
.L_22:
        /*007c*/ 	.byte	0x04, 0x36
        /*007e*/ 	.short	(.L_24 - .L_23)
.L_23:
        /*0080*/ 	.word	0x00000008
.L_24:


//--------------------- .nv.callgraph             --------------------------
	.section	.nv.callgraph,"",@"SHT_CUDA_CALLGRAPH"
	.align	4
	.sectionentsize	8
	.align		4
        /*0000*/ 	.word	0x00000000
	.align		4
        /*0004*/ 	.word	0xffffffff
	.align		4
        /*0008*/ 	.word	index@(_Z14testsuperPixelPiS_)
	.align		4
        /*000c*/ 	.word	index@(vprintf)
	.align		4
        /*0010*/ 	.word	0x00000000
	.align		4
        /*0014*/ 	.word	0xfffffffe
	.align		4
        /*0018*/ 	.word	0x00000000
	.align		4
        /*001c*/ 	.word	0xfffffffd
	.align		4
        /*0020*/ 	.word	0x00000000
	.align		4
        /*0024*/ 	.word	0xfffffffc


//--------------------- .nv.constant4             --------------------------
	.section	.nv.constant4,"a",@progbits
	.align	8
	.align		8
.nv.constant4:
        /*0000*/ 	.dword	vprintf
	.align		8
        /*0008*/ 	.dword	$str


//--------------------- .text._Z14testsuperPixelPiS_ --------------------------
	.section	.text._Z14testsuperPixelPiS_,"ax",@progbits
	.align	128
        .global         _Z14testsuperPixelPiS_
        .type           _Z14testsuperPixelPiS_,@function
        .size           _Z14testsuperPixelPiS_,(.L_x_7 - _Z14testsuperPixelPiS_)
        .other          _Z14testsuperPixelPiS_,@"STO_CUDA_ENTRY STV_DEFAULT"
_Z14testsuperPixelPiS_:
.text._Z14testsuperPixelPiS_:
[----:B------:R-:W0:Y:S01]  /*0000*/  LDC R1, c[0x0][0x37c] ;  /* 0x0000df00ff017b82 */ /* 0x000e220000000800 */
[----:B------:R-:W1:Y:S01]  /*0010*/  S2R R4, SR_TID.X ;  /* 0x0000000000047919 */ /* 0x000e620000002100 */
[----:B------:R-:W2:Y:S06]  /*0020*/  LDCU UR5, c[0x0][0x2fc] ;  /* 0x00005f80ff0577ac */ /* 0x000eac0008000800 */
[----:B------:R-:W1:Y:S01]  /*0030*/  S2UR UR6, SR_CTAID.X ;  /* 0x00000000000679c3 */ /* 0x000e620000002500 */
[----:B0-----:R-:W-:Y:S01]  /*0040*/  VIADD R1, R1, 0xfffffff8 ;  /* 0xfffffff801017836 */ /* 0x001fe20000000000 */
[----:B------:R-:W0:Y:S01]  /*0050*/  S2R R18, SR_CTAID.Y ;  /* 0x0000000000127919 */ /* 0x000e220000002600 */
[----:B------:R-:W3:Y:S01]  /*0060*/  LDCU.64 UR36, c[0x0][0x358] ;  /* 0x00006b00ff2477ac */ /* 0x000ee20008000a00 */
[----:B------:R-:W0:Y:S04]  /*0070*/  S2R R7, SR_TID.Y ;  /* 0x0000000000077919 */ /* 0x000e280000002200 */
[----:B------:R-:W1:Y:S01]  /*0080*/  LDC R19, c[0x0][0x360] ;  /* 0x0000d800ff137b82 */ /* 0x000e620000000800 */
[----:B------:R-:W0:Y:S07]  /*0090*/  LDCU UR4, c[0x0][0x364] ;  /* 0x00006c80ff0477ac */ /* 0x000e2e0008000800 */
[----:B------:R-:W4:Y:S01]  /*00a0*/  LDC.64 R2, c[0x0][0x380] ;  /* 0x0000e000ff027b82 */ /* 0x000f220000000a00 */
[----:B-1----:R-:W-:-:S02]  /*00b0*/  IMAD R0, R19, UR6, R4 ;  /* 0x0000000613007c24 */ /* 0x002fc4000f8e0204 */
[----:B0-----:R-:W-:-:S04]  /*00c0*/  IMAD R5, R18, UR4, R7 ;  /* 0x0000000412057c24 */ /* 0x001fc8000f8e0207 */
[----:B------:R-:W-:-:S04]  /*00d0*/  IMAD R5, R5, 0xa, R0 ;  /* 0x0000000a05057824 */ /* 0x000fc800078e0200 */
[----:B----4-:R-:W-:-:S06]  /*00e0*/  IMAD.WIDE R2, R5, 0x4, R2 ;  /* 0x0000000405027825 */ /* 0x010fcc00078e0202 */
[----:B---3--:R-:W3:Y:S01]  /*00f0*/  LDG.E R2, desc[UR36][R2.64] ;  /* 0x0000002402027981 */ /* 0x008ee2000c1e1900 */
[----:B------:R-:W0:Y:S01]  /*0100*/  S2UR UR38, SR_CgaCtaId ;  /* 0x00000000002679c3 */ /* 0x000e220000008800 */
[----:B------:R-:W-:Y:S01]  /*0110*/  UMOV UR4, 0x400 ;  /* 0x0000040000047882 */ /* 0x000fe20000000000 */
[----:B------:R-:W-:Y:S01]  /*0120*/  IMAD R19, R19, R7, R4 ;  /* 0x0000000713137224 */ /* 0x000fe200078e0204 */
[----:B------:R-:W-:-:S05]  /*0130*/  ISETP.NE.AND P0, PT, R5, 0xc, PT ;  /* 0x0000000c0500780c */ /* 0x000fca0003f05270 */
[----:B------:R-:W1:Y:S01]  /*0140*/  LDC R9, c[0x0][0x370] ;  /* 0x0000dc00ff097b82 */ /* 0x000e620000000800 */
[----:B0-----:R-:W-:Y:S01]  /*0150*/  ULEA UR38, UR38, UR4, 0x18 ;  /* 0x0000000426267291 */ /* 0x001fe2000f8ec0ff */
[----:B------:R-:W0:Y:S05]  /*0160*/  LDCU UR4, c[0x0][0x2f8] ;  /* 0x00005f00ff0477ac */ /* 0x000e2a0008000800 */
[----:B------:R-:W-:Y:S01]  /*0170*/  LEA R7, R19, UR38, 0x2 ;  /* 0x0000002613077c11 */ /* 0x000fe2000f8e10ff */
[----:B-1----:R-:W-:Y:S01]  /*0180*/  IMAD R18, R18, R9, UR6 ;  /* 0x0000000612127e24 */ /* 0x002fe2000f8e0209 */
[----:B0-----:R-:W-:-:S05]  /*0190*/  IADD3 R17, P1, PT, R1, UR4, RZ ;  /* 0x0000000401117c10 */ /* 0x001fca000ff3e0ff */
[----:B--2---:R-:W-:Y:S01]  /*01a0*/  IMAD.X R16, RZ, RZ, UR5, P1 ;  /* 0x00000005ff107e24 */ /* 0x004fe200088e06ff */
[----:B---3--:R0:W-:Y:S01]  /*01b0*/  STS [R7], R2 ;  /* 0x0000000207007388 */ /* 0x0081e20000000800 */
[----:B------:R-:W-:Y:S06]  /*01c0*/  @P0 BRA `(.L_x_0) ;  /* 0x0000000000e80947 */ /* 0x000fec0003800000 */
[----:B------:R-:W1:Y:S01]  /*01d0*/  LDS R0, [UR38] ;  /* 0x00000026ff007984 */ /* 0x000e620008000800 */
[----:B0-----:R-:W-:Y:S01]  /*01e0*/  MOV R2, 0x0 ;  /* 0x0000000000027802 */ /* 0x001fe20000000f00 */
[----:B------:R-:W0:Y:S01]  /*01f0*/  LDCU.64 UR4, c[0x4][0x8] ;  /* 0x01000100ff0477ac */ /* 0x000e220008000a00 */
[----:B------:R-:W-:Y:S01]  /*0200*/  IMAD.MOV.U32 R6, RZ, RZ, R17 ;  /* 0x000000ffff067224 */ /* 0x000fe200078e0011 */
[----:B------:R-:W-:Y:S01]  /*0210*/  MOV R7, R16 ;  /* 0x0000001000077202 */ /* 0x000fe20000000f00 */
[----:B------:R2:W3:Y:S01]  /*0220*/  LDC.64 R8, c[0x4][R2] ;  /* 0x0100000002087b82 */ /* 0x0004e20000000a00 */
[----:B0-----:R-:W-:Y:S01]  /*0230*/  MOV R4, UR4 ;  /* 0x0000000400047c02 */ /* 0x001fe20008000f00 */
[----:B------:R-:W-:Y:S01]  /*0240*/  IMAD.U32 R5, RZ, RZ, UR5 ;  /* 0x00000005ff057e24 */ /* 0x000fe2000f8e00ff */
[----:B-1----:R2:W-:Y:S06]  /*0250*/  STL [R1], R0 ;  /* 0x0000000001007387 */ /* 0x0025ec0000100800 */
[----:B------:R-:W-:-:S07]  /*0260*/  LEPC R20, `(.L_x_1) ;  /* 0x000000001014794e */ /* 0x000fce0000000000 */
[----:B--23--:R-:W-:Y:S05]  /*0270*/  CALL.ABS.NOINC R8 ;  /* 0x0000000008007343 */ /* 0x00cfea0003c00000 */
.L_x_1:
[----:B------:R-:W-:Y:S05]  /*0280*/  WARPSYNC.ALL ;  /* 0x0000000000007948 */ /* 0x000fea0003800000 */
[----:B------:R-:W0:Y:S08]  /*0290*/  S2UR UR5, SR_CgaCtaId ;  /* 0x00000000000579c3 */ /* 0x000e300000008800 */
[----:B------:R-:W-:Y:S01]  /*02a0*/  BAR.SYNC.DEFER_BLOCKING 0x0 ;  /* 0x0000000000007b1d */ /* 0x000fe20000010000 */
[----:B------:R-:W-:Y:S01]  /*02b0*/  MOV R6, R17 ;  /* 0x0000001100067202 */ /* 0x000fe20000000f00 */
[----:B------:R-:W-:-:S04]  /*02c0*/  IMAD.MOV.U32 R7, RZ, RZ, R16 ;  /* 0x000000ffff077224 */ /* 0x000fc800078e0010 */
[----:B------:R-:W-:Y:S02]  /*02d0*/  UMOV UR4, 0x400 ;  /* 0x0000040000047882 */ /* 0x000fe40000000000 */
[----:B------:R1:W2:Y:S01]  /*02e0*/  LDC.64 R8, c[0x4][R2] ;  /* 0x0100000002087b82 */ /* 0x0002a20000000a00 */
[----:B0-----:R-:W-:-:S09]  /*02f0*/  ULEA UR4, UR5, UR4, 0x18 ;  /* 0x0000000405047291 */ /* 0x001fd2000f8ec0ff */
[----:B------:R-:W0:Y:S02]  /*0300*/  LDS R0, [UR4+0x4] ;  /* 0x00000404ff007984 */ /* 0x000e240008000800 */
[----:B------:R-:W3:Y:S02]  /*0310*/  LDCU.64 UR4, c[0x4][0x8] ;  /* 0x01000100ff0477ac */ /* 0x000ee40008000a00 */
[----:B---3--:R-:W-:Y:S02]  /*0320*/  IMAD.U32 R4, RZ, RZ, UR4 ;  /* 0x00000004ff047e24 */ /* 0x008fe4000f8e00ff */
[----:B------:R-:W-:Y:S01]  /*0330*/  IMAD.U32 R5, RZ, RZ, UR5 ;  /* 0x00000005ff057e24 */ /* 0x000fe2000f8e00ff */
[----:B0-2---:R1:W-:Y:S06]  /*0340*/  STL [R1], R0 ;  /* 0x0000000001007387 */ /* 0x0053ec0000100800 */
[----:B------:R-:W-:-:S07]  /*0350*/  LEPC R20, `(.L_x_2) ;  /* 0x000000001014794e */ /* 0x000fce0000000000 */
[----:B-1----:R-:W-:Y:S05]  /*0360*/  CALL.ABS.NOINC R8 ;  /* 0x0000000008007343 */ /* 0x002fea0003c00000 */
.L_x_2:
        /* <DEDUP_REMOVED lines=10> */
[----:B---3--:R-:W-:Y:S01]  /*0410*/  MOV R4, UR4 ;  /* 0x0000000400047c02 */ /* 0x008fe20008000f00 */
[----:B------:R-:W-:Y:S01]  /*0420*/  IMAD.U32 R5, RZ, RZ, UR5 ;  /* 0x00000005ff057e24 */ /* 0x000fe2000f8e00ff */
[----:B0-2---:R1:W-:Y:S06]  /*0430*/  STL [R1], R0 ;  /* 0x0000000001007387 */ /* 0x0053ec0000100800 */
[----:B------:R-:W-:-:S07]  /*0440*/  LEPC R20, `(.L_x_3) ;  /* 0x000000001014794e */ /* 0x000fce0000000000 */
[----:B-1----:R-:W-:Y:S05]  /*0450*/  CALL.ABS.NOINC R8 ;  /* 0x0000000008007343 */ /* 0x002fea0003c00000 */
.L_x_3:
[----:B------:R-:W-:Y:S05]  /*0460*/  WARPSYNC.ALL ;  /* 0x0000000000007948 */ /* 0x000fea0003800000 */
[----:B------:R-:W0:Y:S08]  /*0470*/  S2UR UR5, SR_CgaCtaId ;  /* 0x00000000000579c3 */ /* 0x000e300000008800 */
[----:B------:R-:W-:Y:S01]  /*0480*/  BAR.SYNC.DEFER_BLOCKING 0x0 ;  /* 0x0000000000007b1d */ /* 0x000fe20000010000 */
[----:B------:R-:W-:Y:S01]  /*0490*/  MOV R6, R17 ;  /* 0x0000001100067202 */ /* 0x000fe20000000f00 */
[----:B------:R-:W-:-:S04]  /*04a0*/  IMAD.MOV.U32 R7, RZ, RZ, R16 ;  /* 0x000000ffff077224 */ /* 0x000fc800078e0010 */
[----:B------:R-:W-:Y:S02]  /*04b0*/  UMOV UR4, 0x400 ;  /* 0x0000040000047882 */ /* 0x000fe40000000000 */
[----:B------:R-:W1:Y:S01]  /*04c0*/  LDC.64 R2, c[0x4][R2] ;  /* 0x0100000002027b82 */ /* 0x000e620000000a00 */
[----:B0-----:R-:W-:-:S09]  /*04d0*/  ULEA UR4, UR5, UR4, 0x18 ;  /* 0x0000000405047291 */ /* 0x001fd2000f8ec0ff */
[----:B------:R-:W0:Y:S02]  /*04e0*/  LDS R0, [UR4+0xc] ;  /* 0x00000c04ff007984 */ /* 0x000e240008000800 */
[----:B------:R-:W2:Y:S02]  /*04f0*/  LDCU.64 UR4, c[0x4][0x8] ;  /* 0x01000100ff0477ac */ /* 0x000ea40008000a00 */
[----:B--2---:R-:W-:Y:S01]  /*0500*/  MOV R4, UR4 ;  /* 0x0000000400047c02 */ /* 0x004fe20008000f00 */
[----:B------:R-:W-:Y:S01]  /*0510*/  IMAD.U32 R5, RZ, RZ, UR5 ;  /* 0x00000005ff057e24 */ /* 0x000fe2000f8e00ff */
[----:B01----:R0:W-:Y:S06]  /*0520*/  STL [R1], R0 ;  /* 0x0000000001007387 */ /* 0x0031ec0000100800 */
[----:B------:R-:W-:-:S07]  /*0530*/  LEPC R20, `(.L_x_4) ;  /* 0x000000001014794e */ /* 0x000fce0000000000 */
[----:B0-----:R-:W-:Y:S05]  /*0540*/  CALL.ABS.NOINC R2 ;  /* 0x0000000002007343 */ /* 0x001fea0003c00000 */
.L_x_4:
[----:B------:R-:W-:Y:S05]  /*0550*/  WARPSYNC.ALL ;  /* 0x0000000000007948 */ /* 0x000fea0003800000 */
[----:B------:R-:W-:Y:S06]  /*0560*/  BAR.SYNC.DEFER_BLOCKING 0x0 ;  /* 0x0000000000007b1d */ /* 0x000fec0000010000 */
.L_x_0:
[----:B------:R-:W-:-:S13]  /*0570*/  ISETP.NE.AND P0, PT, R19, RZ, PT ;  /* 0x000000ff1300720c */ /* 0x000fda0003f05270 */
[----:B------:R-:W-:Y:S05]  /*0580*/  @P0 BRA `(.L_x_5) ;  /* 0x0000000000480947 */ /* 0x000fea0003800000 */
[----:B------:R-:W1:Y:S01]  /*0590*/  S2R R3, SR_CgaCtaId ;  /* 0x0000000000037919 */ /* 0x000e620000008800 */
[----:B------:R-:W-:Y:S01]  /*05a0*/  MOV R0, 0x400 ;  /* 0x0000040000007802 */ /* 0x000fe20000000f00 */
[----:B------:R-:W-:Y:S05]  /*05b0*/  WARPSYNC.ALL ;  /* 0x0000000000007948 */ /* 0x000fea0003800000 */
[----:B-1----:R-:W-:-:S05]  /*05c0*/  LEA R5, R3, R0, 0x18 ;  /* 0x0000000003057211 */ /* 0x002fca00078ec0ff */
[----:B0-----:R-:W0:Y:S02]  /*05d0*/  LDS.64 R2, [R5] ;  /* 0x0000000005027984 */ /* 0x001e240000000a00 */
[----:B0-----:R-:W-:-:S05]  /*05e0*/  IADD3 R2, PT, PT, R2, R3, RZ ;  /* 0x0000000302027210 */ /* 0x001fca0007ffe0ff */
[----:B------:R-:W-:Y:S01]  /*05f0*/  STS [R5], R2 ;  /* 0x0000000205007388 */ /* 0x000fe20000000800 */
[----:B------:R-:W-:Y:S06]  /*0600*/  BAR.SYNC.DEFER_BLOCKING 0x0 ;  /* 0x0000000000007b1d */ /* 0x000fec0000010000 */
[----:B------:R-:W-:Y:S04]  /*0610*/  LDS R0, [R5] ;  /* 0x0000000005007984 */ /* 0x000fe80000000800 */
[----:B------:R-:W0:Y:S02]  /*0620*/  LDS R3, [R5+0x8] ;  /* 0x0000080005037984 */ /* 0x000e240000000800 */
[----:B0-----:R-:W-:-:S05]  /*0630*/  IMAD.IADD R0, R0, 0x1, R3 ;  /* 0x0000000100007824 */ /* 0x001fca00078e0203 */
[----:B------:R-:W-:Y:S01]  /*0640*/  STS [R5], R0 ;  /* 0x0000000005007388 */ /* 0x000fe20000000800 */
[----:B------:R-:W-:Y:S06]  /*0650*/  BAR.SYNC.DEFER_BLOCKING 0x0 ;  /* 0x0000000000007b1d */ /* 0x000fec0000010000 */
[----:B------:R-:W-:Y:S04]  /*0660*/  LDS R3, [R5] ;  /* 0x0000000005037984 */ /* 0x000fe80000000800 */
[----:B------:R-:W0:Y:S02]  /*0670*/  LDS R4, [R5+0xc] ;  /* 0x00000c0005047984 */ /* 0x000e240000000800 */
[----:B0-----:R-:W-:-:S05]  /*0680*/  IADD3 R3, PT, PT, R3, R4, RZ ;  /* 0x0000000403037210 */ /* 0x001fca0007ffe0ff */
[----:B------:R1:W-:Y:S01]  /*0690*/  STS [R5], R3 ;  /* 0x0000000305007388 */ /* 0x0003e20000000800 */
[----:B------:R-:W-:Y:S06]  /*06a0*/  BAR.SYNC.DEFER_BLOCKING 0x0 ;  /* 0x0000000000007b1d */ /* 0x000fec0000010000 */
.L_x_5:
[----:B------:R-:W-:Y:S05]  /*06b0*/  WARPSYNC.ALL ;  /* 0x0000000000007948 */ /* 0x000fea0003800000 */
[----:B------:R-:W2:Y:S08]  /*06c0*/  S2UR UR5, SR_CgaCtaId ;  /* 0x00000000000579c3 */ /* 0x000eb00000008800 */
[----:B------:R-:W-:Y:S06]  /*06d0*/  BAR.SYNC.DEFER_BLOCKING 0x0 ;  /* 0x0000000000007b1d */ /* 0x000fec0000010000 */
[----:B------:R-:W-:-:S02]  /*06e0*/  UMOV UR4, 0x400 ;  /* 0x0000040000047882 */ /* 0x000fc40000000000 */
[----:B--2---:R-:W-:-:S09]  /*06f0*/  ULEA UR4, UR5, UR4, 0x18 ;  /* 0x0000000405047291 */ /* 0x004fd2000f8ec0ff */
[----:B-1----:R-:W1:Y:S02]  /*0700*/  LDS R5, [UR4] ;  /* 0x00000004ff057984 */ /* 0x002e640008000800 */
[----:B-1----:R-:W-:-:S04]  /*0710*/  ISETP.GE.AND P0, PT, R5, 0x2, PT ;  /* 0x000000020500780c */ /* 0x002fc80003f06270 */
[----:B------:R-:W-:-:S13]  /*0720*/  ISETP.NE.OR P0, PT, R19, RZ, !P0 ;  /* 0x000000ff1300720c */ /* 0x000fda0004705670 */
[----:B------:R-:W-:Y:S05]  /*0730*/  @P0 EXIT ;  /* 0x000000000000094d */ /* 0x000fea0003800000 */
[----:B0-----:R-:W0:Y:S02]  /*0740*/  LDC.64 R2, c[0x0][0x388] ;  /* 0x0000e200ff027b82 */ /* 0x001e240000000a00 */
[----:B0-----:R-:W-:-:S05]  /*0750*/  IMAD.WIDE R18, R18, 0x4, R2 ;  /* 0x0000000412127825 */ /* 0x001fca00078e0202 */
[----:B------:R-:W-:Y:S01]  /*0760*/  STG.E desc[UR36][R18.64], R5 ;  /* 0x0000000512007986 */ /* 0x000fe2000c101924 */
[----:B------:R-:W-:Y:S05]  /*0770*/  EXIT ;  /* 0x000000000000794d */ /* 0x000fea0003800000 */
.L_x_6:
[----:B------:R-:W-:-:S00]  /*0780*/  BRA `(.L_x_6) ;  /* 0xfffffffc00fc7947 */ /* 0x000fc0000383ffff */
[----:B------:R-:W-:-:S00]  /*0790*/  NOP ;  /* 0x0000000000007918 */ /* 0x000fc00000000000 */
        /* <DEDUP_REMOVED lines=14> */
.L_x_7:


//--------------------- .nv.global.init           --------------------------
	.section	.nv.global.init,"aw",@progbits
.nv.global.init:
	.type		$str,@object
	.size		$str,(.L_0 - $str)
$str:
        /*0000*/ 	.byte	0x25, 0x64, 0x0a, 0x00
.L_0:


//--------------------- .nv.shared._Z14testsuperPixelPiS_ --------------------------
	.section	.nv.shared._Z14testsuperPixelPiS_,"aw",@nobits
	.sectionflags	@""
	.align	4
.nv.shared._Z14testsuperPixelPiS_:
	.zero		1040


//--------------------- .nv.shared.reserved.0     --------------------------
	.section	.nv.shared.reserved.0,"aw",@nobits
	.weak		__nv_reservedSMEM_offset_0_alias
	.size		__nv_reservedSMEM_offset_0_alias, 0, 64
	.other		__nv_reservedSMEM_offset_0_alias,@"STO_CUDA_RESERVED_SHARED STV_DEFAULT"
__nv_reservedSMEM_offset_0_alias:
	.zero		0
	.zero		64


//--------------------- .nv.constant0._Z14testsuperPixelPiS_ --------------------------
	.section	.nv.constant0._Z14testsuperPixelPiS_,"a",@progbits
	.sectionflags	@""
	.align	4
.nv.constant0._Z14testsuperPixelPiS_:
	.zero		912


//--------------------- SYMBOLS --------------------------

	.type		.nv.reservedSmem.offset0,@object
	.size		.nv.reservedSmem.offset0,0x4
	.type		.nv.reservedSmem.cap,@object
	.size		.nv.reservedSmem.cap,0x4
	.type		vprintf,@function
